//
// Generated by NVIDIA NVVM Compiler
//
// Compiler Build ID: CL-36424714
// Cuda compilation tools, release 13.0, V13.0.88
// Based on NVVM 20.0.0
//

.version 9.0
.target sm_100
.address_size 64

	// .globl	_Z16multiplyMatricesPKfS0_Pfiii

.visible .entry _Z16multiplyMatricesPKfS0_Pfiii(
	.param .u64 .ptr .align 1 _Z16multiplyMatricesPKfS0_Pfiii_param_0,
	.param .u64 .ptr .align 1 _Z16multiplyMatricesPKfS0_Pfiii_param_1,
	.param .u64 .ptr .align 1 _Z16multiplyMatricesPKfS0_Pfiii_param_2,
	.param .u32 _Z16multiplyMatricesPKfS0_Pfiii_param_3,
	.param .u32 _Z16multiplyMatricesPKfS0_Pfiii_param_4,
	.param .u32 _Z16multiplyMatricesPKfS0_Pfiii_param_5
)
{
	.reg .pred 	%p<13>;
	.reg .b32 	%r<41>;
	.reg .b32 	%f<68>;
	.reg .b64 	%rd<53>;

	ld.param.u64 	%rd7, [_Z16multiplyMatricesPKfS0_Pfiii_param_0];
	ld.param.u64 	%rd8, [_Z16multiplyMatricesPKfS0_Pfiii_param_1];
	ld.param.u64 	%rd6, [_Z16multiplyMatricesPKfS0_Pfiii_param_2];
	ld.param.u32 	%r20, [_Z16multiplyMatricesPKfS0_Pfiii_param_3];
	ld.param.u32 	%r18, [_Z16multiplyMatricesPKfS0_Pfiii_param_4];
	ld.param.u32 	%r19, [_Z16multiplyMatricesPKfS0_Pfiii_param_5];
	cvta.to.global.u64 	%rd1, %rd8;
	cvta.to.global.u64 	%rd2, %rd7;
	mov.u32 	%r21, %ctaid.y;
	mov.u32 	%r22, %ntid.y;
	mov.u32 	%r23, %tid.y;
	mad.lo.s32 	%r1, %r21, %r22, %r23;
	mov.u32 	%r24, %ctaid.x;
	mov.u32 	%r25, %ntid.x;
	mov.u32 	%r26, %tid.x;
	mad.lo.s32 	%r2, %r24, %r25, %r26;
	setp.ge.s32 	%p1, %r1, %r20;
	setp.ge.s32 	%p2, %r2, %r19;
	or.pred  	%p3, %p1, %p2;
	@%p3 bra 	$L__BB0_14;
	setp.lt.s32 	%p4, %r18, 1;
	mov.f32 	%f67, 0f00000000;
	@%p4 bra 	$L__BB0_13;
	mul.lo.s32 	%r3, %r18, %r1;
	and.b32  	%r4, %r18, 7;
	setp.lt.u32 	%p5, %r18, 8;
	mov.f32 	%f67, 0f00000000;
	mov.b32 	%r39, 0;
	@%p5 bra 	$L__BB0_5;
	and.b32  	%r39, %r18, 2147483640;
	neg.s32 	%r37, %r39;
	shl.b32 	%r7, %r19, 3;
	mul.wide.u32 	%rd9, %r3, 4;
	add.s64 	%rd10, %rd9, %rd2;
	add.s64 	%rd52, %rd10, 16;
	mov.f32 	%f67, 0f00000000;
	mul.wide.s32 	%rd13, %r19, 4;
	mov.u32 	%r36, %r2;
$L__BB0_4:
	.pragma "nounroll";
	ld.global.f32 	%f17, [%rd52+-16];
	mul.wide.s32 	%rd11, %r36, 4;
	add.s64 	%rd12, %rd1, %rd11;
	ld.global.f32 	%f18, [%rd12];
	fma.rn.f32 	%f19, %f17, %f18, %f67;
	ld.global.f32 	%f20, [%rd52+-12];
	add.s64 	%rd14, %rd12, %rd13;
	ld.global.f32 	%f21, [%rd14];
	fma.rn.f32 	%f22, %f20, %f21, %f19;
	ld.global.f32 	%f23, [%rd52+-8];
	add.s64 	%rd15, %rd14, %rd13;
	ld.global.f32 	%f24, [%rd15];
	fma.rn.f32 	%f25, %f23, %f24, %f22;
	ld.global.f32 	%f26, [%rd52+-4];
	add.s64 	%rd16, %rd15, %rd13;
	ld.global.f32 	%f27, [%rd16];
	fma.rn.f32 	%f28, %f26, %f27, %f25;
	ld.global.f32 	%f29, [%rd52];
	add.s64 	%rd17, %rd16, %rd13;
	ld.global.f32 	%f30, [%rd17];
	fma.rn.f32 	%f31, %f29, %f30, %f28;
	ld.global.f32 	%f32, [%rd52+4];
	add.s64 	%rd18, %rd17, %rd13;
	ld.global.f32 	%f33, [%rd18];
	fma.rn.f32 	%f34, %f32, %f33, %f31;
	ld.global.f32 	%f35, [%rd52+8];
	add.s64 	%rd19, %rd18, %rd13;
	ld.global.f32 	%f36, [%rd19];
	fma.rn.f32 	%f37, %f35, %f36, %f34;
	ld.global.f32 	%f38, [%rd52+12];
	add.s64 	%rd20, %rd19, %rd13;
	ld.global.f32 	%f39, [%rd20];
	fma.rn.f32 	%f67, %f38, %f39, %f37;
	add.s32 	%r37, %r37, 8;
	add.s32 	%r36, %r36, %r7;
	add.s64 	%rd52, %rd52, 32;
	setp.ne.s32 	%p6, %r37, 0;
	@%p6 bra 	$L__BB0_4;
$L__BB0_5:
	setp.eq.s32 	%p7, %r4, 0;
	@%p7 bra 	$L__BB0_13;
	and.b32  	%r13, %r18, 3;
	setp.lt.u32 	%p8, %r4, 4;
	@%p8 bra 	$L__BB0_8;
	add.s32 	%r28, %r39, %r3;
	mul.wide.u32 	%rd21, %r28, 4;
	add.s64 	%rd22, %rd2, %rd21;
	ld.global.f32 	%f41, [%rd22];
	mad.lo.s32 	%r29, %r39, %r19, %r2;
	mul.wide.s32 	%rd23, %r29, 4;
	add.s64 	%rd24, %rd1, %rd23;
	ld.global.f32 	%f42, [%rd24];
	fma.rn.f32 	%f43, %f41, %f42, %f67;
	cvt.u64.u32 	%rd25, %r3;
	cvt.u64.u32 	%rd26, %r39;
	add.s64 	%rd27, %rd26, %rd25;
	shl.b64 	%rd28, %rd27, 2;
	add.s64 	%rd29, %rd2, %rd28;
	ld.global.f32 	%f44, [%rd29+4];
	mul.wide.s32 	%rd30, %r19, 4;
	add.s64 	%rd31, %rd24, %rd30;
	ld.global.f32 	%f45, [%rd31];
	fma.rn.f32 	%f46, %f44, %f45, %f43;
	ld.global.f32 	%f47, [%rd29+8];
	add.s64 	%rd32, %rd31, %rd30;
	ld.global.f32 	%f48, [%rd32];
	fma.rn.f32 	%f49, %f47, %f48, %f46;
	ld.global.f32 	%f50, [%rd29+12];
	add.s64 	%rd33, %rd32, %rd30;
	ld.global.f32 	%f51, [%rd33];
	fma.rn.f32 	%f67, %f50, %f51, %f49;
	add.s32 	%r39, %r39, 4;
$L__BB0_8:
	setp.eq.s32 	%p9, %r13, 0;
	@%p9 bra 	$L__BB0_13;
	setp.eq.s32 	%p10, %r13, 1;
	@%p10 bra 	$L__BB0_11;
	add.s32 	%r30, %r39, %r3;
	mul.wide.u32 	%rd34, %r30, 4;
	add.s64 	%rd35, %rd2, %rd34;
	ld.global.f32 	%f53, [%rd35];
	mad.lo.s32 	%r31, %r39, %r19, %r2;
	mul.wide.s32 	%rd36, %r31, 4;
	add.s64 	%rd37, %rd1, %rd36;
	ld.global.f32 	%f54, [%rd37];
	fma.rn.f32 	%f55, %f53, %f54, %f67;
	cvt.u64.u32 	%rd38, %r3;
	cvt.u64.u32 	%rd39, %r39;
	add.s64 	%rd40, %rd39, %rd38;
	shl.b64 	%rd41, %rd40, 2;
	add.s64 	%rd42, %rd2, %rd41;
	ld.global.f32 	%f56, [%rd42+4];
	mul.wide.s32 	%rd43, %r19, 4;
	add.s64 	%rd44, %rd37, %rd43;
	ld.global.f32 	%f57, [%rd44];
	fma.rn.f32 	%f67, %f56, %f57, %f55;
	add.s32 	%r39, %r39, 2;
$L__BB0_11:
	and.b32  	%r32, %r18, 1;
	setp.eq.b32 	%p11, %r32, 1;
	not.pred 	%p12, %p11;
	@%p12 bra 	$L__BB0_13;
	add.s32 	%r33, %r39, %r3;
	mul.wide.u32 	%rd45, %r33, 4;
	add.s64 	%rd46, %rd2, %rd45;
	ld.global.f32 	%f58, [%rd46];
	mad.lo.s32 	%r34, %r39, %r19, %r2;
	mul.wide.s32 	%rd47, %r34, 4;
	add.s64 	%rd48, %rd1, %rd47;
	ld.global.f32 	%f59, [%rd48];
	fma.rn.f32 	%f67, %f58, %f59, %f67;
$L__BB0_13:
	mad.lo.s32 	%r35, %r19, %r1, %r2;
	cvta.to.global.u64 	%rd49, %rd6;
	mul.wide.s32 	%rd50, %r35, 4;
	add.s64 	%rd51, %rd49, %rd50;
	st.global.f32 	[%rd51], %f67;
$L__BB0_14:
	ret;

}


// ===== COMPILED SASS (sm_100) =====

	.target	sm_100

	.elftype	@"ET_EXEC"


//--------------------- .note.nv.tkinfo           --------------------------
	.section	.note.nv.tkinfo,"",@"SHT_NOTE"
	.sectionflags	@"SHF_NOTE_NV_TKINFO"
	.tkinfo
        /*0018*/ 	.word	0x00000002
        /*0030*/ 	.string	""
        /*0030*/ 	.string	"ptxas"
        /*0030*/ 	.string	"Cuda compilation tools, release 13.0, V13.0.88"
        /*0030*/ 	.string	"Build cuda_13.0.r13.0/compiler.36424714_0"
        /*0030*/ 	.string	"-arch sm_100 -m 64 "



//--------------------- .note.nv.cuinfo           --------------------------
	.section	.note.nv.cuinfo,"",@"SHT_NOTE"
	.sectionflags	@"SHF_NOTE_NV_CUINFO"
        /*0018*/ 	.short	0x0002
        /*001a*/ 	.short	0x0064
        /*001c*/ 	.short	0x0082
	.zero		2


//--------------------- .nv.info                  --------------------------
	.section	.nv.info,"",@"SHT_CUDA_INFO"
	.align	4


	//----- nvinfo : EIATTR_REGCOUNT
	.align		4
        /*0000*/ 	.byte	0x04, 0x2f
        /*0002*/ 	.short	(.L_1 - .L_0)
	.align		4
.L_0:
        /*0004*/ 	.word	index@(_Z16multiplyMatricesPKfS0_Pfiii)
        /*0008*/ 	.word	0x00000020


	//----- nvinfo : EIATTR_FRAME_SIZE
	.align		4
.L_1:
        /*000c*/ 	.byte	0x04, 0x11
        /*000e*/ 	.short	(.L_3 - .L_2)
	.align		4
.L_2:
        /*0010*/ 	.word	index@(_Z16multiplyMatricesPKfS0_Pfiii)
        /*0014*/ 	.word	0x00000000


	//----- nvinfo : EIATTR_MIN_STACK_SIZE
	.align		4
.L_3:
        /*0018*/ 	.byte	0x04, 0x12
        /*001a*/ 	.short	(.L_5 - .L_4)
	.align		4
.L_4:
        /*001c*/ 	.word	index@(_Z16multiplyMatricesPKfS0_Pfiii)
        /*0020*/ 	.word	0x00000000
.L_5:


//--------------------- .nv.compat                --------------------------
	.section	.nv.compat,"",@"SHT_CUDA_COMPAT_INFO"
	.align	4
        /*0000*/ 	.byte	0x02, 0x09, 0x00, 0x00, 0x02, 0x02, 0x01, 0x00, 0x02, 0x05, 0x05, 0x00, 0x03, 0x07, 0x01, 0x01
        /*0010*/ 	.byte	0x02, 0x03, 0x00, 0x00, 0x02, 0x06, 0x01, 0x00, 0x04, 0x0b, 0x08, 0x00, 0x09, 0x00, 0x00, 0x00
        /*0020*/ 	.byte	0x00, 0x00, 0x00, 0x00


//--------------------- .nv.info._Z16multiplyMatricesPKfS0_Pfiii --------------------------
	.section	.nv.info._Z16multiplyMatricesPKfS0_Pfiii,"",@"SHT_CUDA_INFO"
	.sectionflags	@""
	.align	4


	//----- nvinfo : EIATTR_CUDA_API_VERSION
	.align		4
        /*0000*/ 	.byte	0x04, 0x37
        /*0002*/ 	.short	(.L_7 - .L_6)
.L_6:
        /*0004*/ 	.word	0x00000082


	//----- nvinfo : EIATTR_KPARAM_INFO
	.align		4
.L_7:
        /*0008*/ 	.byte	0x04, 0x17
        /*000a*/ 	.short	(.L_9 - .L_8)
.L_8:
        /*000c*/ 	.word	0x00000000
        /*0010*/ 	.short	0x0005
        /*0012*/ 	.short	0x0020
        /*0014*/ 	.byte	0x00, 0xf0, 0x11, 0x00


	//----- nvinfo : EIATTR_KPARAM_INFO
	.align		4
.L_9:
        /*0018*/ 	.byte	0x04, 0x17
        /*001a*/ 	.short	(.L_11 - .L_10)
.L_10:
        /*001c*/ 	.word	0x00000000
        /*0020*/ 	.short	0x0004
        /*0022*/ 	.short	0x001c
        /*0024*/ 	.byte	0x00, 0xf0, 0x11, 0x00


	//----- nvinfo : EIATTR_KPARAM_INFO
	.align		4
.L_11:
        /*0028*/ 	.byte	0x04, 0x17
        /*002a*/ 	.short	(.L_13 - .L_12)
.L_12:
        /*002c*/ 	.word	0x00000000
        /*0030*/ 	.short	0x0003
        /*0032*/ 	.short	0x0018
        /*0034*/ 	.byte	0x00, 0xf0, 0x11, 0x00


	//----- nvinfo : EIATTR_KPARAM_INFO
	.align		4
.L_13:
        /*0038*/ 	.byte	0x04, 0x17
        /*003a*/ 	.short	(.L_15 - .L_14)
.L_14:
        /*003c*/ 	.word	0x00000000
        /*0040*/ 	.short	0x0002
        /*0042*/ 	.short	0x0010
        /*0044*/ 	.byte	0x00, 0xf5, 0x21, 0x00


	//----- nvinfo : EIATTR_KPARAM_INFO
	.align		4
.L_15:
        /*0048*/ 	.byte	0x04, 0x17
        /*004a*/ 	.short	(.L_17 - .L_16)
.L_16:
        /*004c*/ 	.word	0x00000000
        /*0050*/ 	.short	0x0001
        /*0052*/ 	.short	0x0008
        /*0054*/ 	.byte	0x00, 0xf5, 0x21, 0x00


	//----- nvinfo : EIATTR_KPARAM_INFO
	.align		4
.L_17:
        /*0058*/ 	.byte	0x04, 0x17
        /*005a*/ 	.short	(.L_19 - .L_18)
.L_18:
        /*005c*/ 	.word	0x00000000
        /*0060*/ 	.short	0x0000
        /*0062*/ 	.short	0x0000
        /*0064*/ 	.byte	0x00, 0xf5, 0x21, 0x00


	//----- nvinfo : EIATTR_SPARSE_MMA_MASK
	.align		4
.L_19:
        /*0068*/ 	.byte	0x03, 0x50
        /*006a*/ 	.short	0x0000


	//----- nvinfo : EIATTR_MAXREG_COUNT
	.align		4
        /*006c*/ 	.byte	0x03, 0x1b
        /*006e*/ 	.short	0x00ff


	//----- nvinfo : EIATTR_MERCURY_ISA_VERSION
	.align		4
        /*0070*/ 	.byte	0x03, 0x5f
        /*0072*/ 	.short	0x0101


	//----- nvinfo : EIATTR_VRC_CTA_INIT_COUNT
	.align		4
        /*0074*/ 	.byte	0x02, 0x4a
	.zero		1
	.zero		1


	//----- nvinfo : EIATTR_EXIT_INSTR_OFFSETS
	.align		4
        /*0078*/ 	.byte	0x04, 0x1c
        /*007a*/ 	.short	(.L_21 - .L_20)


	//   ....[0]....
.L_20:
        /*007c*/ 	.word	0x000000d0


	//   ....[1]....
        /*0080*/ 	.word	0x000008f0


	//----- nvinfo : EIATTR_CBANK_PARAM_SIZE
	.align		4
.L_21:
        /*0084*/ 	.byte	0x03, 0x19
        /*0086*/ 	.short	0x0024


	//----- nvinfo : EIATTR_PARAM_CBANK
	.align		4
        /*0088*/ 	.byte	0x04, 0x0a
        /*008a*/ 	.short	(.L_23 - .L_22)
	.align		4
.L_22:
        /*008c*/ 	.word	index@(.nv.constant0._Z16multiplyMatricesPKfS0_Pfiii)
        /*0090*/ 	.short	0x0380
        /*0092*/ 	.short	0x0024


	//----- nvinfo : EIATTR_SW_WAR
	.align		4
.L_23:
        /*0094*/ 	.byte	0x04, 0x36
        /*0096*/ 	.short	(.L_25 - .L_24)
.L_24:
        /*0098*/ 	.word	0x00000008
.L_25:


//--------------------- .nv.callgraph             --------------------------
	.section	.nv.callgraph,"",@"SHT_CUDA_CALLGRAPH"
	.align	4
	.sectionentsize	8
	.align		4
        /*0000*/ 	.word	0x00000000
	.align		4
        /*0004*/ 	.word	0xffffffff
	.align		4
        /*0008*/ 	.word	0x00000000
	.align		4
        /*000c*/ 	.word	0xfffffffe
	.align		4
        /*0010*/ 	.word	0x00000000
	.align		4
        /*0014*/ 	.word	0xfffffffd
	.align		4
        /*0018*/ 	.word	0x00000000
	.align		4
        /*001c*/ 	.word	0xfffffffc


//--------------------- .text._Z16multiplyMatricesPKfS0_Pfiii --------------------------
	.section	.text._Z16multiplyMatricesPKfS0_Pfiii,"ax",@progbits
	.align	128
        .global         _Z16multiplyMatricesPKfS0_Pfiii
        .type           _Z16multiplyMatricesPKfS0_Pfiii,@function
        .size           _Z16multiplyMatricesPKfS0_Pfiii,(.L_x_5 - _Z16multiplyMatricesPKfS0_Pfiii)
        .other          _Z16multiplyMatricesPKfS0_Pfiii,@"STO_CUDA_ENTRY STV_DEFAULT"
_Z16multiplyMatricesPKfS0_Pfiii:
.text._Z16multiplyMatricesPKfS0_Pfiii:
[----:B------:R-:W-:Y:S01]  /*0000*/  LDC R1, c[0x0][0x37c] ;  /* 0x0000df00ff017b82 */ /* 0x000fe20000000800 */
[----:B------:R-:W0:Y:S07]  /*0010*/  S2R R5, SR_TID.X ;  /* 0x0000000000057919 */ /* 0x000e2e0000002100 */
[----:B------:R-:W1:Y:S01]  /*0020*/  LDC R16, c[0x0][0x364] ;  /* 0x0000d900ff107b82 */ /* 0x000e620000000800 */
[----:B------:R-:W2:Y:S01]  /*0030*/  LDCU UR6, c[0x0][0x398] ;  /* 0x00007300ff0677ac */ /* 0x000ea20008000800 */
[----:B------:R-:W1:Y:S06]  /*0040*/  S2R R3, SR_TID.Y ;  /* 0x0000000000037919 */ /* 0x000e6c0000002200 */
[----:B------:R-:W0:Y:S08]  /*0050*/  S2UR UR5, SR_CTAID.X ;  /* 0x00000000000579c3 */ /* 0x000e300000002500 */
[----:B------:R-:W0:Y:S08]  /*0060*/  LDC R0, c[0x0][0x360] ;  /* 0x0000d800ff007b82 */ /* 0x000e300000000800 */
[----:B------:R-:W1:Y:S08]  /*0070*/  S2UR UR4, SR_CTAID.Y ;  /* 0x00000000000479c3 */ /* 0x000e700000002600 */
[----:B------:R-:W3:Y:S01]  /*0080*/  LDC R17, c[0x0][0x3a0] ;  /* 0x0000e800ff117b82 */ /* 0x000ee20000000800 */
[----:B0-----:R-:W-:-:S02]  /*0090*/  IMAD R0, R0, UR5, R5 ;  /* 0x0000000500007c24 */ /* 0x001fc4000f8e0205 */
[----:B-1----:R-:W-:-:S03]  /*00a0*/  IMAD R16, R16, UR4, R3 ;  /* 0x0000000410107c24 */ /* 0x002fc6000f8e0203 */
[----:B---3--:R-:W-:-:S04]  /*00b0*/  ISETP.GE.AND P0, PT, R0, R17, PT ;  /* 0x000000110000720c */ /* 0x008fc80003f06270 */
[----:B--2---:R-:W-:-:S13]  /*00c0*/  ISETP.GE.OR P0, PT, R16, UR6, P0 ;  /* 0x0000000610007c0c */ /* 0x004fda0008706670 */
[----:B------:R-:W-:Y:S05]  /*00d0*/  @P0 EXIT ;  /* 0x000000000000094d */ /* 0x000fea0003800000 */
[----:B------:R-:W0:Y:S01]  /*00e0*/  LDC R19, c[0x0][0x39c] ;  /* 0x0000e700ff137b82 */ /* 0x000e220000000800 */
[----:B------:R-:W1:Y:S01]  /*00f0*/  LDCU.64 UR4, c[0x0][0x358] ;  /* 0x00006b00ff0477ac */ /* 0x000e620008000a00 */
[----:B------:R-:W-:Y:S01]  /*0100*/  HFMA2 R24, -RZ, RZ, 0, 0 ;  /* 0x00000000ff187431 */ /* 0x000fe200000001ff */
[----:B0-----:R-:W-:-:S13]  /*0110*/  ISETP.GE.AND P0, PT, R19, 0x1, PT ;  /* 0x000000011300780c */ /* 0x001fda0003f06270 */
[----:B-1----:R-:W-:Y:S05]  /*0120*/  @!P0 BRA `(.L_x_0) ;  /* 0x0000000400e08947 */ /* 0x002fea0003800000 */
[C---:B------:R-:W-:Y:S01]  /*0130*/  ISETP.GE.U32.AND P1, PT, R19.reuse, 0x8, PT ;  /* 0x000000081300780c */ /* 0x040fe20003f26070 */
[----:B------:R-:W-:Y:S01]  /*0140*/  IMAD R20, R16, R19, RZ ;  /* 0x0000001310147224 */ /* 0x000fe200078e02ff */
[----:B------:R-:W-:Y:S02]  /*0150*/  LOP3.LUT R27, R19, 0x7, RZ, 0xc0, !PT ;  /* 0x00000007131b7812 */ /* 0x000fe400078ec0ff */
[----:B------:R-:W-:Y:S02]  /*0160*/  MOV R24, RZ ;  /* 0x000000ff00187202 */ /* 0x000fe40000000f00 */
[----:B------:R-:W-:Y:S02]  /*0170*/  ISETP.NE.AND P0, PT, R27, RZ, PT ;  /* 0x000000ff1b00720c */ /* 0x000fe40003f05270 */
[----:B------:R-:W-:-:S05]  /*0180*/  MOV R21, RZ ;  /* 0x000000ff00157202 */ /* 0x000fca0000000f00 */
[----:B------:R-:W-:Y:S06]  /*0190*/  @!P1 BRA `(.L_x_1) ;  /* 0x0000000000c49947 */ /* 0x000fec0003800000 */
[----:B------:R-:W0:Y:S01]  /*01a0*/  LDC.64 R2, c[0x0][0x380] ;  /* 0x0000e000ff027b82 */ /* 0x000e220000000a00 */
[----:B------:R-:W-:Y:S02]  /*01b0*/  LOP3.LUT R21, R19, 0x7ffffff8, RZ, 0xc0, !PT ;  /* 0x7ffffff813157812 */ /* 0x000fe400078ec0ff */
[----:B------:R-:W-:Y:S02]  /*01c0*/  MOV R24, RZ ;  /* 0x000000ff00187202 */ /* 0x000fe40000000f00 */
[----:B------:R-:W-:Y:S02]  /*01d0*/  MOV R18, R0 ;  /* 0x0000000000127202 */ /* 0x000fe40000000f00 */
[----:B------:R-:W-:Y:S01]  /*01e0*/  IADD3 R22, PT, PT, -R21, RZ, RZ ;  /* 0x000000ff15167210 */ /* 0x000fe20007ffe1ff */
[----:B0-----:R-:W-:-:S03]  /*01f0*/  IMAD.WIDE.U32 R2, R20, 0x4, R2 ;  /* 0x0000000414027825 */ /* 0x001fc600078e0002 */
[----:B------:R-:W-:-:S04]  /*0200*/  IADD3 R4, P1, PT, R2, 0x10, RZ ;  /* 0x0000001002047810 */ /* 0x000fc80007f3e0ff */
[----:B------:R-:W-:-:S09]  /*0210*/  IADD3.X R5, PT, PT, RZ, R3, RZ, P1, !PT ;  /* 0x00000003ff057210 */ /* 0x000fd20000ffe4ff */
.L_x_2:
[----:B------:R-:W0:Y:S01]  /*0220*/  LDC.64 R14, c[0x0][0x388] ;  /* 0x0000e200ff0e7b82 */ /* 0x000e220000000a00 */
[----:B------:R-:W-:Y:S02]  /*0230*/  MOV R2, R4 ;  /* 0x0000000400027202 */ /* 0x000fe40000000f00 */
[----:B------:R-:W-:-:S05]  /*0240*/  MOV R3, R5 ;  /* 0x0000000500037202 */ /* 0x000fca0000000f00 */
[----:B------:R-:W2:Y:S04]  /*0250*/  LDG.E R25, desc[UR4][R2.64+-0x10] ;  /* 0xfffff00402197981 */ /* 0x000ea8000c1e1900 */
[----:B------:R-:W3:Y:S04]  /*0260*/  LDG.E R23, desc[UR4][R2.64+-0xc] ;  /* 0xfffff40402177981 */ /* 0x000ee8000c1e1900 */
[----:B------:R-:W4:Y:S04]  /*0270*/  LDG.E R29, desc[UR4][R2.64+-0x8] ;  /* 0xfffff804021d7981 */ /* 0x000f28000c1e1900 */
[----:B------:R-:W5:Y:S01]  /*0280*/  LDG.E R28, desc[UR4][R2.64+-0x4] ;  /* 0xfffffc04021c7981 */ /* 0x000f62000c1e1900 */
[----:B0-----:R-:W-:-:S05]  /*0290*/  IMAD.WIDE R14, R18, 0x4, R14 ;  /* 0x00000004120e7825 */ /* 0x001fca00078e020e */
[----:B------:R0:W2:Y:S01]  /*02a0*/  LDG.E R26, desc[UR4][R14.64] ;  /* 0x000000040e1a7981 */ /* 0x0000a2000c1e1900 */
[----:B------:R-:W-:-:S04]  /*02b0*/  IMAD.WIDE R12, R17, 0x4, R14 ;  /* 0x00000004110c7825 */ /* 0x000fc800078e020e */
[C---:B------:R-:W-:Y:S02]  /*02c0*/  IMAD.WIDE R4, R17.reuse, 0x4, R12 ;  /* 0x0000000411047825 */ /* 0x040fe400078e020c */
[----:B------:R-:W3:Y:S02]  /*02d0*/  LDG.E R12, desc[UR4][R12.64] ;  /* 0x000000040c0c7981 */ /* 0x000ee4000c1e1900 */
[C---:B------:R-:W-:Y:S02]  /*02e0*/  IMAD.WIDE R8, R17.reuse, 0x4, R4 ;  /* 0x0000000411087825 */ /* 0x040fe400078e0204 */
[----:B------:R-:W4:Y:S02]  /*02f0*/  LDG.E R4, desc[UR4][R4.64] ;  /* 0x0000000404047981 */ /* 0x000f24000c1e1900 */
[C---:B------:R-:W-:Y:S02]  /*0300*/  IMAD.WIDE R6, R17.reuse, 0x4, R8 ;  /* 0x0000000411067825 */ /* 0x040fe400078e0208 */
[----:B------:R-:W5:Y:S02]  /*0310*/  LDG.E R8, desc[UR4][R8.64] ;  /* 0x0000000408087981 */ /* 0x000f64000c1e1900 */
[----:B------:R-:W-:-:S02]  /*0320*/  IMAD.WIDE R10, R17, 0x4, R6 ;  /* 0x00000004110a7825 */ /* 0x000fc400078e0206 */
[----:B------:R-:W5:Y:S04]  /*0330*/  LDG.E R5, desc[UR4][R2.64] ;  /* 0x0000000402057981 */ /* 0x000f68000c1e1900 */
[----:B------:R-:W5:Y:S01]  /*0340*/  LDG.E R6, desc[UR4][R6.64] ;  /* 0x0000000406067981 */ /* 0x000f62000c1e1900 */
[----:B0-----:R-:W-:-:S03]  /*0350*/  IMAD.WIDE R14, R17, 0x4, R10 ;  /* 0x00000004110e7825 */ /* 0x001fc600078e020a */
[----:B------:R-:W5:Y:S04]  /*0360*/  LDG.E R10, desc[UR4][R10.64] ;  /* 0x000000040a0a7981 */ /* 0x000f68000c1e1900 */
[----:B------:R-:W5:Y:S04]  /*0370*/  LDG.E R13, desc[UR4][R14.64] ;  /* 0x000000040e0d7981 */ /* 0x000f68000c1e1900 */
[----:B------:R-:W5:Y:S04]  /*0380*/  LDG.E R7, desc[UR4][R2.64+0x4] ;  /* 0x0000040402077981 */ /* 0x000f68000c1e1900 */
[----:B------:R-:W5:Y:S01]  /*0390*/  LDG.E R9, desc[UR4][R2.64+0xc] ;  /* 0x00000c0402097981 */ /* 0x000f62000c1e1900 */
[----:B--2---:R-:W-:Y:S01]  /*03a0*/  FFMA R26, R25, R26, R24 ;  /* 0x0000001a191a7223 */ /* 0x004fe20000000018 */
[----:B------:R-:W-:-:S02]  /*03b0*/  IMAD.WIDE R24, R17, 0x4, R14 ;  /* 0x0000000411187825 */ /* 0x000fc400078e020e */
[----:B------:R-:W2:Y:S04]  /*03c0*/  LDG.E R14, desc[UR4][R2.64+0x8] ;  /* 0x00000804020e7981 */ /* 0x000ea8000c1e1900 */
[----:B------:R-:W2:Y:S01]  /*03d0*/  LDG.E R24, desc[UR4][R24.64] ;  /* 0x0000000418187981 */ /* 0x000ea2000c1e1900 */
[----:B---3--:R-:W-:Y:S01]  /*03e0*/  FFMA R12, R23, R12, R26 ;  /* 0x0000000c170c7223 */ /* 0x008fe2000000001a */
[----:B------:R-:W-:-:S03]  /*03f0*/  IADD3 R22, PT, PT, R22, 0x8, RZ ;  /* 0x0000000816167810 */ /* 0x000fc60007ffe0ff */
[----:B----4-:R-:W-:Y:S01]  /*0400*/  FFMA R29, R29, R4, R12 ;  /* 0x000000041d1d7223 */ /* 0x010fe2000000000c */
[----:B------:R-:W-:-:S03]  /*0410*/  ISETP.NE.AND P1, PT, R22, RZ, PT ;  /* 0x000000ff1600720c */ /* 0x000fc60003f25270 */
[----:B-----5:R-:W-:Y:S01]  /*0420*/  FFMA R8, R28, R8, R29 ;  /* 0x000000081c087223 */ /* 0x020fe2000000001d */
[----:B------:R-:W-:-:S03]  /*0430*/  IADD3 R4, P2, PT, R2, 0x20, RZ ;  /* 0x0000002002047810 */ /* 0x000fc60007f5e0ff */
[----:B------:R-:W-:Y:S01]  /*0440*/  FFMA R6, R5, R6, R8 ;  /* 0x0000000605067223 */ /* 0x000fe20000000008 */
[----:B------:R-:W-:Y:S02]  /*0450*/  IADD3.X R5, PT, PT, RZ, R3, RZ, P2, !PT ;  /* 0x00000003ff057210 */ /* 0x000fe400017fe4ff */
[----:B------:R-:W-:Y:S01]  /*0460*/  LEA R18, R17, R18, 0x3 ;  /* 0x0000001211127211 */ /* 0x000fe200078e18ff */
[----:B------:R-:W-:-:S04]  /*0470*/  FFMA R7, R7, R10, R6 ;  /* 0x0000000a07077223 */ /* 0x000fc80000000006 */
[----:B--2---:R-:W-:-:S04]  /*0480*/  FFMA R14, R14, R13, R7 ;  /* 0x0000000d0e0e7223 */ /* 0x004fc80000000007 */
[----:B------:R-:W-:Y:S01]  /*0490*/  FFMA R24, R9, R24, R14 ;  /* 0x0000001809187223 */ /* 0x000fe2000000000e */
[----:B------:R-:W-:Y:S06]  /*04a0*/  @P1 BRA `(.L_x_2) ;  /* 0xfffffffc005c1947 */ /* 0x000fec000383ffff */
.L_x_1:
[----:B------:R-:W-:Y:S05]  /*04b0*/  @!P0 BRA `(.L_x_0) ;  /* 0x0000000000fc8947 */ /* 0x000fea0003800000 */
[----:B------:R-:W-:Y:S02]  /*04c0*/  ISETP.GE.U32.AND P1, PT, R27, 0x4, PT ;  /* 0x000000041b00780c */ /* 0x000fe40003f26070 */
[----:B------:R-:W-:-:S04]  /*04d0*/  LOP3.LUT R14, R19, 0x3, RZ, 0xc0, !PT ;  /* 0x00000003130e7812 */ /* 0x000fc800078ec0ff */
[----:B------:R-:W-:-:S07]  /*04e0*/  ISETP.NE.AND P0, PT, R14, RZ, PT ;  /* 0x000000ff0e00720c */ /* 0x000fce0003f05270 */
[----:B------:R-:W-:Y:S06]  /*04f0*/  @!P1 BRA `(.L_x_3) ;  /* 0x00000000006c9947 */ /* 0x000fec0003800000 */
[----:B------:R-:W0:Y:S01]  /*0500*/  LDC.64 R4, c[0x0][0x388] ;  /* 0x0000e200ff047b82 */ /* 0x000e220000000a00 */
[----:B------:R-:W1:Y:S01]  /*0510*/  LDCU.64 UR6, c[0x0][0x380] ;  /* 0x00007000ff0677ac */ /* 0x000e620008000a00 */
[----:B------:R-:W-:Y:S01]  /*0520*/  IMAD R7, R21, R17, R0 ;  /* 0x0000001115077224 */ /* 0x000fe200078e0200 */
[CC--:B------:R-:W-:Y:S02]  /*0530*/  IADD3 R3, PT, PT, R20.reuse, R21.reuse, RZ ;  /* 0x0000001514037210 */ /* 0x0c0fe40007ffe0ff */
[----:B------:R-:W-:-:S03]  /*0540*/  IADD3 R8, P1, PT, R20, R21, RZ ;  /* 0x0000001514087210 */ /* 0x000fc60007f3e0ff */
[----:B------:R-:W2:Y:S01]  /*0550*/  LDC.64 R12, c[0x0][0x380] ;  /* 0x0000e000ff0c7b82 */ /* 0x000ea20000000a00 */
[----:B0-----:R-:W-:-:S04]  /*0560*/  IMAD.WIDE R4, R7, 0x4, R4 ;  /* 0x0000000407047825 */ /* 0x001fc800078e0204 */
[----:B------:R-:W-:Y:S02]  /*0570*/  IMAD.WIDE R6, R17, 0x4, R4 ;  /* 0x0000000411067825 */ /* 0x000fe400078e0204 */
[----:B------:R-:W3:Y:S02]  /*0580*/  LDG.E R4, desc[UR4][R4.64] ;  /* 0x0000000404047981 */ /* 0x000ee4000c1e1900 */
[----:B--2---:R-:W-:Y:S01]  /*0590*/  IMAD.WIDE.U32 R12, R3, 0x4, R12 ;  /* 0x00000004030c7825 */ /* 0x004fe200078e000c */
[----:B------:R-:W-:Y:S02]  /*05a0*/  IADD3.X R3, PT, PT, RZ, RZ, RZ, P1, !PT ;  /* 0x000000ffff037210 */ /* 0x000fe40000ffe4ff */
[----:B-1----:R-:W-:-:S03]  /*05b0*/  LEA R2, P1, R8, UR6, 0x2 ;  /* 0x0000000608027c11 */ /* 0x002fc6000f8210ff */
[----:B------:R-:W3:Y:S01]  /*05c0*/  LDG.E R13, desc[UR4][R12.64] ;  /* 0x000000040c0d7981 */ /* 0x000ee2000c1e1900 */
[----:B------:R-:W-:Y:S01]  /*05d0*/  LEA.HI.X R3, R8, UR7, R3, 0x2, P1 ;  /* 0x0000000708037c11 */ /* 0x000fe200088f1403 */
[C---:B------:R-:W-:Y:S02]  /*05e0*/  IMAD.WIDE R8, R17.reuse, 0x4, R6 ;  /* 0x0000000411087825 */ /* 0x040fe400078e0206 */
[----:B------:R-:W2:Y:S04]  /*05f0*/  LDG.E R6, desc[UR4][R6.64] ;  /* 0x0000000406067981 */ /* 0x000ea8000c1e1900 */
[----:B------:R-:W2:Y:S01]  /*0600*/  LDG.E R15, desc[UR4][R2.64+0x4] ;  /* 0x00000404020f7981 */ /* 0x000ea2000c1e1900 */
[----:B------:R-:W-:-:S03]  /*0610*/  IMAD.WIDE R10, R17, 0x4, R8 ;  /* 0x00000004110a7825 */ /* 0x000fc600078e0208 */
[----:B------:R-:W4:Y:S04]  /*0620*/  LDG.E R22, desc[UR4][R8.64] ;  /* 0x0000000408167981 */ /* 0x000f28000c1e1900 */
[----:B------:R-:W4:Y:S04]  /*0630*/  LDG.E R18, desc[UR4][R2.64+0x8] ;  /* 0x0000080402127981 */ /* 0x000f28000c1e1900 */
[----:B------:R-:W5:Y:S04]  /*0640*/  LDG.E R26, desc[UR4][R2.64+0xc] ;  /* 0x00000c04021a7981 */ /* 0x000f68000c1e1900 */
[----:B------:R-:W5:Y:S01]  /*0650*/  LDG.E R10, desc[UR4][R10.64] ;  /* 0x000000040a0a7981 */ /* 0x000f62000c1e1900 */
[----:B------:R-:W-:Y:S01]  /*0660*/  IADD3 R21, PT, PT, R21, 0x4, RZ ;  /* 0x0000000415157810 */ /* 0x000fe20007ffe0ff */
[----:B---3--:R-:W-:-:S04]  /*0670*/  FFMA R24, R13, R4, R24 ;  /* 0x000000040d187223 */ /* 0x008fc80000000018 */
[----:B--2---:R-:W-:-:S04]  /*0680*/  FFMA R15, R15, R6, R24 ;  /* 0x000000060f0f7223 */ /* 0x004fc80000000018 */
[----:B----4-:R-:W-:-:S04]  /*0690*/  FFMA R15, R18, R22, R15 ;  /* 0x00000016120f7223 */ /* 0x010fc8000000000f */
[----:B-----5:R-:W-:-:S07]  /*06a0*/  FFMA R24, R26, R10, R15 ;  /* 0x0000000a1a187223 */ /* 0x020fce000000000f */
.L_x_3:
[----:B------:R-:W-:Y:S05]  /*06b0*/  @!P0 BRA `(.L_x_0) ;  /* 0x00000000007c8947 */ /* 0x000fea0003800000 */
[----:B------:R-:W-:Y:S01]  /*06c0*/  ISETP.NE.AND P1, PT, R14, 0x1, PT ;  /* 0x000000010e00780c */ /* 0x000fe20003f25270 */
[----:B------:R-:W0:Y:S01]  /*06d0*/  LDC.64 R10, c[0x0][0x380] ;  /* 0x0000e000ff0a7b82 */ /* 0x000e220000000a00 */
[----:B------:R-:W-:-:S04]  /*06e0*/  LOP3.LUT R19, R19, 0x1, RZ, 0xc0, !PT ;  /* 0x0000000113137812 */ /* 0x000fc800078ec0ff */
[----:B------:R-:W-:-:S03]  /*06f0*/  ISETP.NE.U32.AND P0, PT, R19, 0x1, PT ;  /* 0x000000011300780c */ /* 0x000fc60003f05070 */
[----:B------:R-:W1:Y:S04]  /*0700*/  LDC.64 R8, c[0x0][0x388] ;  /* 0x0000e200ff087b82 */ /* 0x000e680000000a00 */
[CC--:B------:R-:W-:Y:S02]  /*0710*/  @P1 IADD3 R13, PT, PT, R20.reuse, R21.reuse, RZ ;  /* 0x00000015140d1210 */ /* 0x0c0fe40007ffe0ff */
[----:B------:R-:W-:Y:S02]  /*0720*/  @P1 IADD3 R12, P2, PT, R20, R21, RZ ;  /* 0x00000015140c1210 */ /* 0x000fe40007f5e0ff */
[----:B------:R-:W2:Y:S02]  /*0730*/  @P1 LDC.64 R2, c[0x0][0x380] ;  /* 0x0000e000ff021b82 */ /* 0x000ea40000000a00 */
[----:B------:R-:W-:-:S06]  /*0740*/  @P1 IADD3.X R14, PT, PT, RZ, RZ, RZ, P2, !PT ;  /* 0x000000ffff0e1210 */ /* 0x000fcc00017fe4ff */
[----:B------:R-:W3:Y:S01]  /*0750*/  LDC.64 R4, c[0x0][0x380] ;  /* 0x0000e000ff047b82 */ /* 0x000ee20000000a00 */
[----:B0-----:R-:W-:-:S04]  /*0760*/  @P1 IMAD.WIDE.U32 R10, R13, 0x4, R10 ;  /* 0x000000040d0a1825 */ /* 0x001fc800078e000a */
[C---:B------:R-:W-:Y:S01]  /*0770*/  @P1 IMAD R13, R21.reuse, R17, R0 ;  /* 0x00000011150d1224 */ /* 0x040fe200078e0200 */
[----:B------:R-:W-:Y:S01]  /*0780*/  @P1 IADD3 R21, PT, PT, R21, 0x2, RZ ;  /* 0x0000000215151810 */ /* 0x000fe20007ffe0ff */
[----:B------:R-:W4:Y:S01]  /*0790*/  @P1 LDG.E R11, desc[UR4][R10.64] ;  /* 0x000000040a0b1981 */ /* 0x000f22000c1e1900 */
[----:B------:R-:W0:Y:S01]  /*07a0*/  LDC.64 R6, c[0x0][0x388] ;  /* 0x0000e200ff067b82 */ /* 0x000e220000000a00 */
[----:B-1----:R-:W-:Y:S01]  /*07b0*/  @P1 IMAD.WIDE R8, R13, 0x4, R8 ;  /* 0x000000040d081825 */ /* 0x002fe200078e0208 */
[----:B------:R-:W-:Y:S02]  /*07c0*/  @!P0 IADD3 R15, PT, PT, R20, R21, RZ ;  /* 0x00000015140f8210 */ /* 0x000fe40007ffe0ff */
[----:B--2---:R-:W-:Y:S01]  /*07d0*/  @P1 LEA R2, P2, R12, R2, 0x2 ;  /* 0x000000020c021211 */ /* 0x004fe200078410ff */
[----:B------:R-:W-:-:S03]  /*07e0*/  @!P0 IMAD R21, R21, R17, R0 ;  /* 0x0000001115158224 */ /* 0x000fc600078e0200 */
[----:B------:R-:W-:Y:S01]  /*07f0*/  @P1 LEA.HI.X R3, R12, R3, R14, 0x2, P2 ;  /* 0x000000030c031211 */ /* 0x000fe200010f140e */
[----:B------:R-:W-:Y:S01]  /*0800*/  @P1 IMAD.WIDE R12, R17, 0x4, R8 ;  /* 0x00000004110c1825 */ /* 0x000fe200078e0208 */
[----:B------:R-:W4:Y:S03]  /*0810*/  @P1 LDG.E R14, desc[UR4][R8.64] ;  /* 0x00000004080e1981 */ /* 0x000f26000c1e1900 */
[----:B---3--:R-:W-:Y:S01]  /*0820*/  @!P0 IMAD.WIDE.U32 R4, R15, 0x4, R4 ;  /* 0x000000040f048825 */ /* 0x008fe200078e0004 */
[----:B------:R-:W2:Y:S04]  /*0830*/  @P1 LDG.E R2, desc[UR4][R2.64+0x4] ;  /* 0x0000040402021981 */ /* 0x000ea8000c1e1900 */
[----:B------:R-:W2:Y:S01]  /*0840*/  @P1 LDG.E R12, desc[UR4][R12.64] ;  /* 0x000000040c0c1981 */ /* 0x000ea2000c1e1900 */
[----:B0-----:R-:W-:-:S03]  /*0850*/  @!P0 IMAD.WIDE R6, R21, 0x4, R6 ;  /* 0x0000000415068825 */ /* 0x001fc600078e0206 */
[----:B------:R-:W3:Y:S04]  /*0860*/  @!P0 LDG.E R5, desc[UR4][R4.64] ;  /* 0x0000000404058981 */ /* 0x000ee8000c1e1900 */
[----:B------:R-:W3:Y:S01]  /*0870*/  @!P0 LDG.E R6, desc[UR4][R6.64] ;  /* 0x0000000406068981 */ /* 0x000ee2000c1e1900 */
[----:B----4-:R-:W-:-:S04]  /*0880*/  @P1 FFMA R11, R11, R14, R24 ;  /* 0x0000000e0b0b1223 */ /* 0x010fc80000000018 */
[----:B--2---:R-:W-:-:S04]  /*0890*/  @P1 FFMA R24, R2, R12, R11 ;  /* 0x0000000c02181223 */ /* 0x004fc8000000000b */
[----:B---3--:R-:W-:-:S07]  /*08a0*/  @!P0 FFMA R24, R5, R6, R24 ;  /* 0x0000000605188223 */ /* 0x008fce0000000018 */
.L_x_0:
[----:B------:R-:W0:Y:S01]  /*08b0*/  LDC.64 R2, c[0x0][0x390] ;  /* 0x0000e400ff027b82 */ /* 0x000e220000000a00 */
[----:B------:R-:W-:-:S04]  /*08c0*/  IMAD R17, R16, R17, R0 ;  /* 0x0000001110117224 */ /* 0x000fc800078e0200 */
[----:B0-----:R-:W-:-:S05]  /*08d0*/  IMAD.WIDE R2, R17, 0x4, R2 ;  /* 0x0000000411027825 */ /* 0x001fca00078e0202 */
[----:B------:R-:W-:Y:S01]  /*08e0*/  STG.E desc[UR4][R2.64], R24 ;  /* 0x0000001802007986 */ /* 0x000fe2000c101904 */
[----:B------:R-:W-:Y:S05]  /*08f0*/  EXIT ;  /* 0x000000000000794d */ /* 0x000fea0003800000 */
.L_x_4:
[----:B------:R-:W-:-:S00]  /*0900*/  BRA `(.L_x_4) ;  /* 0xfffffffc00fc7947 */ /* 0x000fc0000383ffff */
[----:B------:R-:W-:-:S00]  /*0910*/  NOP ;  /* 0x0000000000007918 */ /* 0x000fc00000000000 */
        /* <DEDUP_REMOVED lines=14> */
.L_x_5:


//--------------------- .nv.shared.reserved.0     --------------------------
	.section	.nv.shared.reserved.0,"aw",@nobits
	.weak		__nv_reservedSMEM_offset_0_alias
	.size		__nv_reservedSMEM_offset_0_alias, 0, 64
	.other		__nv_reservedSMEM_offset_0_alias,@"STO_CUDA_RESERVED_SHARED STV_DEFAULT"
__nv_reservedSMEM_offset_0_alias:
	.zero		0
	.zero		64


//--------------------- .nv.constant0._Z16multiplyMatricesPKfS0_Pfiii --------------------------
	.section	.nv.constant0._Z16multiplyMatricesPKfS0_Pfiii,"a",@progbits
	.sectionflags	@""
	.align	4
.nv.constant0._Z16multiplyMatricesPKfS0_Pfiii:
	.zero		932


//--------------------- SYMBOLS --------------------------

	.type		.nv.reservedSmem.offset0,@object
	.size		.nv.reservedSmem.offset0,0x4
